//
// Generated by NVIDIA NVVM Compiler
//
// Compiler Build ID: CL-36424714
// Cuda compilation tools, release 13.0, V13.0.88
// Based on NVVM 20.0.0
//

.version 9.0
.target sm_100
.address_size 64

	// .globl	_Z12calculateDotiPiS_Pm
// _ZZ12calculateDotiPiS_PmE4temp has been demoted

.visible .entry _Z12calculateDotiPiS_Pm(
	.param .u32 _Z12calculateDotiPiS_Pm_param_0,
	.param .u64 .ptr .align 1 _Z12calculateDotiPiS_Pm_param_1,
	.param .u64 .ptr .align 1 _Z12calculateDotiPiS_Pm_param_2,
	.param .u64 .ptr .align 1 _Z12calculateDotiPiS_Pm_param_3
)
{
	.reg .pred 	%p<12>;
	.reg .b32 	%r<134>;
	.reg .b64 	%rd<169>;
	.reg .b64 	%fd<8>;
	// demoted variable
	.shared .align 4 .b8 _ZZ12calculateDotiPiS_PmE4temp[4096];
	ld.param.u32 	%r28, [_Z12calculateDotiPiS_Pm_param_0];
	ld.param.u64 	%rd21, [_Z12calculateDotiPiS_Pm_param_1];
	ld.param.u64 	%rd22, [_Z12calculateDotiPiS_Pm_param_2];
	ld.param.u64 	%rd20, [_Z12calculateDotiPiS_Pm_param_3];
	cvta.to.global.u64 	%rd1, %rd22;
	cvta.to.global.u64 	%rd2, %rd21;
	cvt.rn.f64.s32 	%fd1, %r28;
	mul.f64 	%fd2, %fd1, 0d3F50000000000000;
	cvt.rpi.f64.f64 	%fd3, %fd2;
	mov.u32 	%r1, %tid.x;
	cvt.rn.f64.u32 	%fd4, %r1;
	mul.f64 	%fd5, %fd3, %fd4;
	cvt.rzi.s32.f64 	%r127, %fd5;
	add.s32 	%r29, %r1, 1;
	cvt.rn.f64.u32 	%fd6, %r29;
	mul.f64 	%fd7, %fd3, %fd6;
	cvt.rzi.s32.f64 	%r3, %fd7;
	setp.ge.s32 	%p1, %r127, %r3;
	mov.b32 	%r132, 0;
	@%p1 bra 	$L__BB0_14;
	sub.s32 	%r4, %r3, %r127;
	and.b32  	%r5, %r4, 15;
	sub.s32 	%r30, %r127, %r3;
	setp.gt.u32 	%p2, %r30, -16;
	mov.b64 	%rd167, 0;
	@%p2 bra 	$L__BB0_4;
	and.b32  	%r31, %r4, -16;
	neg.s32 	%r125, %r31;
	add.s64 	%rd3, %rd2, 32;
	add.s64 	%rd4, %rd1, 32;
	mov.b64 	%rd167, 0;
$L__BB0_3:
	.pragma "nounroll";
	mul.wide.s32 	%rd26, %r127, 4;
	add.s64 	%rd27, %rd3, %rd26;
	add.s64 	%rd28, %rd4, %rd26;
	ld.global.u32 	%r32, [%rd27+-32];
	ld.global.u32 	%r33, [%rd28+-32];
	mul.lo.s32 	%r34, %r33, %r32;
	cvt.s64.s32 	%rd29, %r34;
	add.s64 	%rd30, %rd167, %rd29;
	ld.global.u32 	%r35, [%rd27+-28];
	ld.global.u32 	%r36, [%rd28+-28];
	mul.lo.s32 	%r37, %r36, %r35;
	cvt.s64.s32 	%rd31, %r37;
	add.s64 	%rd32, %rd30, %rd31;
	ld.global.u32 	%r38, [%rd27+-24];
	ld.global.u32 	%r39, [%rd28+-24];
	mul.lo.s32 	%r40, %r39, %r38;
	cvt.s64.s32 	%rd33, %r40;
	add.s64 	%rd34, %rd32, %rd33;
	ld.global.u32 	%r41, [%rd27+-20];
	ld.global.u32 	%r42, [%rd28+-20];
	mul.lo.s32 	%r43, %r42, %r41;
	cvt.s64.s32 	%rd35, %r43;
	add.s64 	%rd36, %rd34, %rd35;
	ld.global.u32 	%r44, [%rd27+-16];
	ld.global.u32 	%r45, [%rd28+-16];
	mul.lo.s32 	%r46, %r45, %r44;
	cvt.s64.s32 	%rd37, %r46;
	add.s64 	%rd38, %rd36, %rd37;
	ld.global.u32 	%r47, [%rd27+-12];
	ld.global.u32 	%r48, [%rd28+-12];
	mul.lo.s32 	%r49, %r48, %r47;
	cvt.s64.s32 	%rd39, %r49;
	add.s64 	%rd40, %rd38, %rd39;
	ld.global.u32 	%r50, [%rd27+-8];
	ld.global.u32 	%r51, [%rd28+-8];
	mul.lo.s32 	%r52, %r51, %r50;
	cvt.s64.s32 	%rd41, %r52;
	add.s64 	%rd42, %rd40, %rd41;
	ld.global.u32 	%r53, [%rd27+-4];
	ld.global.u32 	%r54, [%rd28+-4];
	mul.lo.s32 	%r55, %r54, %r53;
	cvt.s64.s32 	%rd43, %r55;
	add.s64 	%rd44, %rd42, %rd43;
	ld.global.u32 	%r56, [%rd27];
	ld.global.u32 	%r57, [%rd28];
	mul.lo.s32 	%r58, %r57, %r56;
	cvt.s64.s32 	%rd45, %r58;
	add.s64 	%rd46, %rd44, %rd45;
	ld.global.u32 	%r59, [%rd27+4];
	ld.global.u32 	%r60, [%rd28+4];
	mul.lo.s32 	%r61, %r60, %r59;
	cvt.s64.s32 	%rd47, %r61;
	add.s64 	%rd48, %rd46, %rd47;
	ld.global.u32 	%r62, [%rd27+8];
	ld.global.u32 	%r63, [%rd28+8];
	mul.lo.s32 	%r64, %r63, %r62;
	cvt.s64.s32 	%rd49, %r64;
	add.s64 	%rd50, %rd48, %rd49;
	ld.global.u32 	%r65, [%rd27+12];
	ld.global.u32 	%r66, [%rd28+12];
	mul.lo.s32 	%r67, %r66, %r65;
	cvt.s64.s32 	%rd51, %r67;
	add.s64 	%rd52, %rd50, %rd51;
	ld.global.u32 	%r68, [%rd27+16];
	ld.global.u32 	%r69, [%rd28+16];
	mul.lo.s32 	%r70, %r69, %r68;
	cvt.s64.s32 	%rd53, %r70;
	add.s64 	%rd54, %rd52, %rd53;
	ld.global.u32 	%r71, [%rd27+20];
	ld.global.u32 	%r72, [%rd28+20];
	mul.lo.s32 	%r73, %r72, %r71;
	cvt.s64.s32 	%rd55, %r73;
	add.s64 	%rd56, %rd54, %rd55;
	ld.global.u32 	%r74, [%rd27+24];
	ld.global.u32 	%r75, [%rd28+24];
	mul.lo.s32 	%r76, %r75, %r74;
	cvt.s64.s32 	%rd57, %r76;
	add.s64 	%rd58, %rd56, %rd57;
	ld.global.u32 	%r77, [%rd27+28];
	ld.global.u32 	%r78, [%rd28+28];
	mul.lo.s32 	%r79, %r78, %r77;
	cvt.s64.s32 	%rd59, %r79;
	add.s64 	%rd167, %rd58, %rd59;
	add.s32 	%r127, %r127, 16;
	add.s32 	%r125, %r125, 16;
	setp.ne.s32 	%p3, %r125, 0;
	@%p3 bra 	$L__BB0_3;
$L__BB0_4:
	setp.eq.s32 	%p4, %r5, 0;
	@%p4 bra 	$L__BB0_13;
	and.b32  	%r12, %r4, 7;
	setp.lt.u32 	%p5, %r5, 8;
	@%p5 bra 	$L__BB0_7;
	mul.wide.s32 	%rd61, %r127, 4;
	add.s64 	%rd62, %rd2, %rd61;
	ld.global.u32 	%r80, [%rd62];
	add.s64 	%rd63, %rd1, %rd61;
	ld.global.u32 	%r81, [%rd63];
	mul.lo.s32 	%r82, %r81, %r80;
	cvt.s64.s32 	%rd64, %r82;
	add.s64 	%rd65, %rd167, %rd64;
	ld.global.u32 	%r83, [%rd62+4];
	ld.global.u32 	%r84, [%rd63+4];
	mul.lo.s32 	%r85, %r84, %r83;
	cvt.s64.s32 	%rd66, %r85;
	add.s64 	%rd67, %rd65, %rd66;
	ld.global.u32 	%r86, [%rd62+8];
	ld.global.u32 	%r87, [%rd63+8];
	mul.lo.s32 	%r88, %r87, %r86;
	cvt.s64.s32 	%rd68, %r88;
	add.s64 	%rd69, %rd67, %rd68;
	ld.global.u32 	%r89, [%rd62+12];
	ld.global.u32 	%r90, [%rd63+12];
	mul.lo.s32 	%r91, %r90, %r89;
	cvt.s64.s32 	%rd70, %r91;
	add.s64 	%rd71, %rd69, %rd70;
	ld.global.u32 	%r92, [%rd62+16];
	ld.global.u32 	%r93, [%rd63+16];
	mul.lo.s32 	%r94, %r93, %r92;
	cvt.s64.s32 	%rd72, %r94;
	add.s64 	%rd73, %rd71, %rd72;
	ld.global.u32 	%r95, [%rd62+20];
	ld.global.u32 	%r96, [%rd63+20];
	mul.lo.s32 	%r97, %r96, %r95;
	cvt.s64.s32 	%rd74, %r97;
	add.s64 	%rd75, %rd73, %rd74;
	ld.global.u32 	%r98, [%rd62+24];
	ld.global.u32 	%r99, [%rd63+24];
	mul.lo.s32 	%r100, %r99, %r98;
	cvt.s64.s32 	%rd76, %r100;
	add.s64 	%rd77, %rd75, %rd76;
	ld.global.u32 	%r101, [%rd62+28];
	ld.global.u32 	%r102, [%rd63+28];
	mul.lo.s32 	%r103, %r102, %r101;
	cvt.s64.s32 	%rd78, %r103;
	add.s64 	%rd167, %rd77, %rd78;
	add.s32 	%r127, %r127, 8;
$L__BB0_7:
	setp.eq.s32 	%p6, %r12, 0;
	@%p6 bra 	$L__BB0_13;
	and.b32  	%r15, %r4, 3;
	setp.lt.u32 	%p7, %r12, 4;
	@%p7 bra 	$L__BB0_10;
	mul.wide.s32 	%rd80, %r127, 4;
	add.s64 	%rd81, %rd2, %rd80;
	ld.global.u32 	%r104, [%rd81];
	add.s64 	%rd82, %rd1, %rd80;
	ld.global.u32 	%r105, [%rd82];
	mul.lo.s32 	%r106, %r105, %r104;
	cvt.s64.s32 	%rd83, %r106;
	add.s64 	%rd84, %rd167, %rd83;
	ld.global.u32 	%r107, [%rd81+4];
	ld.global.u32 	%r108, [%rd82+4];
	mul.lo.s32 	%r109, %r108, %r107;
	cvt.s64.s32 	%rd85, %r109;
	add.s64 	%rd86, %rd84, %rd85;
	ld.global.u32 	%r110, [%rd81+8];
	ld.global.u32 	%r111, [%rd82+8];
	mul.lo.s32 	%r112, %r111, %r110;
	cvt.s64.s32 	%rd87, %r112;
	add.s64 	%rd88, %rd86, %rd87;
	ld.global.u32 	%r113, [%rd81+12];
	ld.global.u32 	%r114, [%rd82+12];
	mul.lo.s32 	%r115, %r114, %r113;
	cvt.s64.s32 	%rd89, %r115;
	add.s64 	%rd167, %rd88, %rd89;
	add.s32 	%r127, %r127, 4;
$L__BB0_10:
	setp.eq.s32 	%p8, %r15, 0;
	@%p8 bra 	$L__BB0_13;
	neg.s32 	%r130, %r15;
$L__BB0_12:
	.pragma "nounroll";
	mul.wide.s32 	%rd90, %r127, 4;
	add.s64 	%rd91, %rd1, %rd90;
	add.s64 	%rd92, %rd2, %rd90;
	ld.global.u32 	%r116, [%rd92];
	ld.global.u32 	%r117, [%rd91];
	mul.lo.s32 	%r118, %r117, %r116;
	cvt.s64.s32 	%rd93, %r118;
	add.s64 	%rd167, %rd167, %rd93;
	add.s32 	%r127, %r127, 1;
	add.s32 	%r130, %r130, 1;
	setp.ne.s32 	%p9, %r130, 0;
	@%p9 bra 	$L__BB0_12;
$L__BB0_13:
	cvt.u32.u64 	%r132, %rd167;
$L__BB0_14:
	shl.b32 	%r119, %r1, 2;
	mov.u32 	%r120, _ZZ12calculateDotiPiS_PmE4temp;
	add.s32 	%r121, %r120, %r119;
	st.shared.u32 	[%r121], %r132;
	bar.sync 	0;
	setp.ne.s32 	%p10, %r1, 0;
	@%p10 bra 	$L__BB0_18;
	mov.b64 	%rd168, 0;
	mov.b32 	%r133, 64;
$L__BB0_16:
	add.s32 	%r124, %r120, %r133;
	ld.shared.s32 	%rd95, [%r124+-64];
	add.s64 	%rd96, %rd168, %rd95;
	ld.shared.s32 	%rd97, [%r124+-60];
	add.s64 	%rd98, %rd96, %rd97;
	ld.shared.s32 	%rd99, [%r124+-56];
	add.s64 	%rd100, %rd98, %rd99;
	ld.shared.s32 	%rd101, [%r124+-52];
	add.s64 	%rd102, %rd100, %rd101;
	ld.shared.s32 	%rd103, [%r124+-48];
	add.s64 	%rd104, %rd102, %rd103;
	ld.shared.s32 	%rd105, [%r124+-44];
	add.s64 	%rd106, %rd104, %rd105;
	ld.shared.s32 	%rd107, [%r124+-40];
	add.s64 	%rd108, %rd106, %rd107;
	ld.shared.s32 	%rd109, [%r124+-36];
	add.s64 	%rd110, %rd108, %rd109;
	ld.shared.s32 	%rd111, [%r124+-32];
	add.s64 	%rd112, %rd110, %rd111;
	ld.shared.s32 	%rd113, [%r124+-28];
	add.s64 	%rd114, %rd112, %rd113;
	ld.shared.s32 	%rd115, [%r124+-24];
	add.s64 	%rd116, %rd114, %rd115;
	ld.shared.s32 	%rd117, [%r124+-20];
	add.s64 	%rd118, %rd116, %rd117;
	ld.shared.s32 	%rd119, [%r124+-16];
	add.s64 	%rd120, %rd118, %rd119;
	ld.shared.s32 	%rd121, [%r124+-12];
	add.s64 	%rd122, %rd120, %rd121;
	ld.shared.s32 	%rd123, [%r124+-8];
	add.s64 	%rd124, %rd122, %rd123;
	ld.shared.s32 	%rd125, [%r124+-4];
	add.s64 	%rd126, %rd124, %rd125;
	ld.shared.s32 	%rd127, [%r124];
	add.s64 	%rd128, %rd126, %rd127;
	ld.shared.s32 	%rd129, [%r124+4];
	add.s64 	%rd130, %rd128, %rd129;
	ld.shared.s32 	%rd131, [%r124+8];
	add.s64 	%rd132, %rd130, %rd131;
	ld.shared.s32 	%rd133, [%r124+12];
	add.s64 	%rd134, %rd132, %rd133;
	ld.shared.s32 	%rd135, [%r124+16];
	add.s64 	%rd136, %rd134, %rd135;
	ld.shared.s32 	%rd137, [%r124+20];
	add.s64 	%rd138, %rd136, %rd137;
	ld.shared.s32 	%rd139, [%r124+24];
	add.s64 	%rd140, %rd138, %rd139;
	ld.shared.s32 	%rd141, [%r124+28];
	add.s64 	%rd142, %rd140, %rd141;
	ld.shared.s32 	%rd143, [%r124+32];
	add.s64 	%rd144, %rd142, %rd143;
	ld.shared.s32 	%rd145, [%r124+36];
	add.s64 	%rd146, %rd144, %rd145;
	ld.shared.s32 	%rd147, [%r124+40];
	add.s64 	%rd148, %rd146, %rd147;
	ld.shared.s32 	%rd149, [%r124+44];
	add.s64 	%rd150, %rd148, %rd149;
	ld.shared.s32 	%rd151, [%r124+48];
	add.s64 	%rd152, %rd150, %rd151;
	ld.shared.s32 	%rd153, [%r124+52];
	add.s64 	%rd154, %rd152, %rd153;
	ld.shared.s32 	%rd155, [%r124+56];
	add.s64 	%rd156, %rd154, %rd155;
	ld.shared.s32 	%rd157, [%r124+60];
	add.s64 	%rd168, %rd156, %rd157;
	add.s32 	%r133, %r133, 128;
	setp.ne.s32 	%p11, %r133, 4160;
	@%p11 bra 	$L__BB0_16;
	cvta.to.global.u64 	%rd158, %rd20;
	st.global.u64 	[%rd158], %rd168;
$L__BB0_18:
	ret;

}


// ===== COMPILED SASS (sm_100) =====

	.target	sm_100

	.elftype	@"ET_EXEC"


//--------------------- .note.nv.tkinfo           --------------------------
	.section	.note.nv.tkinfo,"",@"SHT_NOTE"
	.sectionflags	@"SHF_NOTE_NV_TKINFO"
	.tkinfo
        /*0018*/ 	.word	0x00000002
        /*0030*/ 	.string	""
        /*0030*/ 	.string	"ptxas"
        /*0030*/ 	.string	"Cuda compilation tools, release 13.0, V13.0.88"
        /*0030*/ 	.string	"Build cuda_13.0.r13.0/compiler.36424714_0"
        /*0030*/ 	.string	"-arch sm_100 -m 64 "



//--------------------- .note.nv.cuinfo           --------------------------
	.section	.note.nv.cuinfo,"",@"SHT_NOTE"
	.sectionflags	@"SHF_NOTE_NV_CUINFO"
        /*0018*/ 	.short	0x0002
        /*001a*/ 	.short	0x0064
        /*001c*/ 	.short	0x0082
	.zero		2


//--------------------- .nv.info                  --------------------------
	.section	.nv.info,"",@"SHT_CUDA_INFO"
	.align	4


	//----- nvinfo : EIATTR_REGCOUNT
	.align		4
        /*0000*/ 	.byte	0x04, 0x2f
        /*0002*/ 	.short	(.L_1 - .L_0)
	.align		4
.L_0:
        /*0004*/ 	.word	index@(_Z12calculateDotiPiS_Pm)
        /*0008*/ 	.word	0x0000001f


	//----- nvinfo : EIATTR_FRAME_SIZE
	.align		4
.L_1:
        /*000c*/ 	.byte	0x04, 0x11
        /*000e*/ 	.short	(.L_3 - .L_2)
	.align		4
.L_2:
        /*0010*/ 	.word	index@(_Z12calculateDotiPiS_Pm)
        /*0014*/ 	.word	0x00000000


	//----- nvinfo : EIATTR_MIN_STACK_SIZE
	.align		4
.L_3:
        /*0018*/ 	.byte	0x04, 0x12
        /*001a*/ 	.short	(.L_5 - .L_4)
	.align		4
.L_4:
        /*001c*/ 	.word	index@(_Z12calculateDotiPiS_Pm)
        /*0020*/ 	.word	0x00000000
.L_5:


//--------------------- .nv.compat                --------------------------
	.section	.nv.compat,"",@"SHT_CUDA_COMPAT_INFO"
	.align	4
        /*0000*/ 	.byte	0x02, 0x09, 0x00, 0x00, 0x02, 0x02, 0x01, 0x00, 0x02, 0x05, 0x05, 0x00, 0x03, 0x07, 0x01, 0x01
        /*0010*/ 	.byte	0x02, 0x03, 0x00, 0x00, 0x02, 0x06, 0x01, 0x00, 0x04, 0x0b, 0x08, 0x00, 0x01, 0x00, 0x00, 0x00
        /*0020*/ 	.byte	0x00, 0x00, 0x00, 0x00


//--------------------- .nv.info._Z12calculateDotiPiS_Pm --------------------------
	.section	.nv.info._Z12calculateDotiPiS_Pm,"",@"SHT_CUDA_INFO"
	.sectionflags	@""
	.align	4


	//----- nvinfo : EIATTR_CUDA_API_VERSION
	.align		4
        /*0000*/ 	.byte	0x04, 0x37
        /*0002*/ 	.short	(.L_7 - .L_6)
.L_6:
        /*0004*/ 	.word	0x00000082


	//----- nvinfo : EIATTR_KPARAM_INFO
	.align		4
.L_7:
        /*0008*/ 	.byte	0x04, 0x17
        /*000a*/ 	.short	(.L_9 - .L_8)
.L_8:
        /*000c*/ 	.word	0x00000000
        /*0010*/ 	.short	0x0003
        /*0012*/ 	.short	0x0018
        /*0014*/ 	.byte	0x00, 0xf5, 0x21, 0x00


	//----- nvinfo : EIATTR_KPARAM_INFO
	.align		4
.L_9:
        /*0018*/ 	.byte	0x04, 0x17
        /*001a*/ 	.short	(.L_11 - .L_10)
.L_10:
        /*001c*/ 	.word	0x00000000
        /*0020*/ 	.short	0x0002
        /*0022*/ 	.short	0x0010
        /*0024*/ 	.byte	0x00, 0xf5, 0x21, 0x00


	//----- nvinfo : EIATTR_KPARAM_INFO
	.align		4
.L_11:
        /*0028*/ 	.byte	0x04, 0x17
        /*002a*/ 	.short	(.L_13 - .L_12)
.L_12:
        /*002c*/ 	.word	0x00000000
        /*0030*/ 	.short	0x0001
        /*0032*/ 	.short	0x0008
        /*0034*/ 	.byte	0x00, 0xf5, 0x21, 0x00


	//----- nvinfo : EIATTR_KPARAM_INFO
	.align		4
.L_13:
        /*0038*/ 	.byte	0x04, 0x17
        /*003a*/ 	.short	(.L_15 - .L_14)
.L_14:
        /*003c*/ 	.word	0x00000000
        /*0040*/ 	.short	0x0000
        /*0042*/ 	.short	0x0000
        /*0044*/ 	.byte	0x00, 0xf0, 0x11, 0x00


	//----- nvinfo : EIATTR_SPARSE_MMA_MASK
	.align		4
.L_15:
        /*0048*/ 	.byte	0x03, 0x50
        /*004a*/ 	.short	0x0000


	//----- nvinfo : EIATTR_MAXREG_COUNT
	.align		4
        /*004c*/ 	.byte	0x03, 0x1b
        /*004e*/ 	.short	0x00ff


	//----- nvinfo : EIATTR_NUM_BARRIERS
	.align		4
        /*0050*/ 	.byte	0x02, 0x4c
        /*0052*/ 	.byte	0x01
	.zero		1


	//----- nvinfo : EIATTR_MERCURY_ISA_VERSION
	.align		4
        /*0054*/ 	.byte	0x03, 0x5f
        /*0056*/ 	.short	0x0101


	//----- nvinfo : EIATTR_VRC_CTA_INIT_COUNT
	.align		4
        /*0058*/ 	.byte	0x02, 0x4a
	.zero		1
	.zero		1


	//----- nvinfo : EIATTR_EXIT_INSTR_OFFSETS
	.align		4
        /*005c*/ 	.byte	0x04, 0x1c
        /*005e*/ 	.short	(.L_17 - .L_16)


	//   ....[0]....
.L_16:
        /*0060*/ 	.word	0x00000bc0


	//   ....[1]....
        /*0064*/ 	.word	0x000010e0


	//----- nvinfo : EIATTR_CRS_STACK_SIZE
	.align		4
.L_17:
        /*0068*/ 	.byte	0x04, 0x1e
        /*006a*/ 	.short	(.L_19 - .L_18)
.L_18:
        /*006c*/ 	.word	0x00000000


	//----- nvinfo : EIATTR_CBANK_PARAM_SIZE
	.align		4
.L_19:
        /*0070*/ 	.byte	0x03, 0x19
        /*0072*/ 	.short	0x0020


	//----- nvinfo : EIATTR_PARAM_CBANK
	.align		4
        /*0074*/ 	.byte	0x04, 0x0a
        /*0076*/ 	.short	(.L_21 - .L_20)
	.align		4
.L_20:
        /*0078*/ 	.word	index@(.nv.constant0._Z12calculateDotiPiS_Pm)
        /*007c*/ 	.short	0x0380
        /*007e*/ 	.short	0x0020


	//----- nvinfo : EIATTR_SW_WAR
	.align		4
.L_21:
        /*0080*/ 	.byte	0x04, 0x36
        /*0082*/ 	.short	(.L_23 - .L_22)
.L_22:
        /*0084*/ 	.word	0x00000008
.L_23:


//--------------------- .nv.callgraph             --------------------------
	.section	.nv.callgraph,"",@"SHT_CUDA_CALLGRAPH"
	.align	4
	.sectionentsize	8
	.align		4
        /*0000*/ 	.word	0x00000000
	.align		4
        /*0004*/ 	.word	0xffffffff
	.align		4
        /*0008*/ 	.word	0x00000000
	.align		4
        /*000c*/ 	.word	0xfffffffe
	.align		4
        /*0010*/ 	.word	0x00000000
	.align		4
        /*0014*/ 	.word	0xfffffffd
	.align		4
        /*0018*/ 	.word	0x00000000
	.align		4
        /*001c*/ 	.word	0xfffffffc


//--------------------- .text._Z12calculateDotiPiS_Pm --------------------------
	.section	.text._Z12calculateDotiPiS_Pm,"ax",@progbits
	.align	128
        .global         _Z12calculateDotiPiS_Pm
        .type           _Z12calculateDotiPiS_Pm,@function
        .size           _Z12calculateDotiPiS_Pm,(.L_x_13 - _Z12calculateDotiPiS_Pm)
        .other          _Z12calculateDotiPiS_Pm,@"STO_CUDA_ENTRY STV_DEFAULT"
_Z12calculateDotiPiS_Pm:
.text._Z12calculateDotiPiS_Pm:
[----:B------:R-:W-:Y:S01]  /*0000*/  LDC R1, c[0x0][0x37c] ;  /* 0x0000df00ff017b82 */ /* 0x000fe20000000800 */
[----:B------:R-:W0:Y:S01]  /*0010*/  LDCU UR4, c[0x0][0x380] ;  /* 0x00007000ff0477ac */ /* 0x000e220008000800 */
[----:B------:R-:W1:Y:S01]  /*0020*/  S2R R0, SR_TID.X ;  /* 0x0000000000007919 */ /* 0x000e620000002100 */
[----:B------:R-:W-:Y:S01]  /*0030*/  BSSY.RECONVERGENT B0, `(.L_x_0) ;  /* 0x00000b1000007945 */ /* 0x000fe20003800200 */
[----:B------:R-:W-:Y:S01]  /*0040*/  IMAD.MOV.U32 R11, RZ, RZ, RZ ;  /* 0x000000ffff0b7224 */ /* 0x000fe200078e00ff */
[----:B------:R-:W2:Y:S01]  /*0050*/  LDCU.64 UR6, c[0x0][0x358] ;  /* 0x00006b00ff0677ac */ /* 0x000ea20008000a00 */
[----:B0-----:R-:W0:Y:S02]  /*0060*/  I2F.F64 R2, UR4 ;  /* 0x0000000400027d12 */ /* 0x001e240008201c00 */
[----:B0-----:R-:W-:Y:S01]  /*0070*/  DMUL R2, R2, 0.0009765625 ;  /* 0x3f50000002027828 */ /* 0x001fe20000000000 */
[----:B-1----:R-:W-:-:S05]  /*0080*/  VIADD R8, R0, 0x1 ;  /* 0x0000000100087836 */ /* 0x002fca0000000000 */
[----:B------:R-:W-:Y:S08]  /*0090*/  I2F.F64.U32 R4, R0 ;  /* 0x0000000000047312 */ /* 0x000ff00000201800 */
[----:B------:R-:W0:Y:S08]  /*00a0*/  FRND.F64.CEIL R2, R2 ;  /* 0x0000000200027313 */ /* 0x000e300000309800 */
[----:B------:R-:W1:Y:S01]  /*00b0*/  I2F.F64.U32 R6, R8 ;  /* 0x0000000800067312 */ /* 0x000e620000201800 */
[----:B0-----:R-:W-:-:S07]  /*00c0*/  DMUL R4, R2, R4 ;  /* 0x0000000402047228 */ /* 0x001fce0000000000 */
[----:B------:R-:W-:Y:S01]  /*00d0*/  F2I.F64.TRUNC R13, R4 ;  /* 0x00000004000d7311 */ /* 0x000fe2000030d100 */
[----:B-1----:R-:W-:-:S10]  /*00e0*/  DMUL R6, R2, R6 ;  /* 0x0000000602067228 */ /* 0x002fd40000000000 */
[----:B------:R-:W0:Y:S02]  /*00f0*/  F2I.F64.TRUNC R6, R6 ;  /* 0x0000000600067311 */ /* 0x000e24000030d100 */
[----:B0-----:R-:W-:-:S13]  /*0100*/  ISETP.GE.AND P0, PT, R13, R6, PT ;  /* 0x000000060d00720c */ /* 0x001fda0003f06270 */
[----:B--2---:R-:W-:Y:S05]  /*0110*/  @P0 BRA `(.L_x_1) ;  /* 0x0000000800880947 */ /* 0x004fea0003800000 */
[----:B------:R-:W-:Y:S01]  /*0120*/  IMAD.IADD R10, R6, 0x1, -R13 ;  /* 0x00000001060a7824 */ /* 0x000fe200078e0a0d */
[----:B------:R-:W-:Y:S01]  /*0130*/  BSSY.RECONVERGENT B1, `(.L_x_2) ;  /* 0x000004e000017945 */ /* 0x000fe20003800200 */
[----:B------:R-:W-:Y:S02]  /*0140*/  IMAD.IADD R6, R13, 0x1, -R6 ;  /* 0x000000010d067824 */ /* 0x000fe400078e0a06 */
[----:B------:R-:W-:Y:S01]  /*0150*/  IMAD.MOV.U32 R11, RZ, RZ, RZ ;  /* 0x000000ffff0b7224 */ /* 0x000fe200078e00ff */
[----:B------:R-:W-:Y:S02]  /*0160*/  LOP3.LUT R25, R10, 0xf, RZ, 0xc0, !PT ;  /* 0x0000000f0a197812 */ /* 0x000fe400078ec0ff */
[----:B------:R-:W-:Y:S02]  /*0170*/  ISETP.GT.U32.AND P0, PT, R6, -0x10, PT ;  /* 0xfffffff00600780c */ /* 0x000fe40003f04070 */
[----:B------:R-:W-:-:S11]  /*0180*/  ISETP.NE.AND P1, PT, R25, RZ, PT ;  /* 0x000000ff1900720c */ /* 0x000fd60003f25270 */
[----:B------:R-:W-:Y:S05]  /*0190*/  @P0 BRA `(.L_x_3) ;  /* 0x00000004001c0947 */ /* 0x000fea0003800000 */
[----:B------:R-:W0:Y:S01]  /*01a0*/  LDC.64 R2, c[0x0][0x388] ;  /* 0x0000e200ff027b82 */ /* 0x000e220000000a00 */
[----:B------:R-:W-:Y:S01]  /*01b0*/  LOP3.LUT R12, R10, 0xfffffff0, RZ, 0xc0, !PT ;  /* 0xfffffff00a0c7812 */ /* 0x000fe200078ec0ff */
[----:B------:R-:W-:-:S04]  /*01c0*/  IMAD.MOV.U32 R11, RZ, RZ, RZ ;  /* 0x000000ffff0b7224 */ /* 0x000fc800078e00ff */
[----:B------:R-:W-:Y:S02]  /*01d0*/  IMAD.MOV R12, RZ, RZ, -R12 ;  /* 0x000000ffff0c7224 */ /* 0x000fe400078e0a0c */
[----:B------:R-:W1:Y:S01]  /*01e0*/  LDC.64 R4, c[0x0][0x390] ;  /* 0x0000e400ff047b82 */ /* 0x000e620000000a00 */
[----:B0-----:R-:W-:-:S05]  /*01f0*/  IADD3 R2, P0, PT, R2, 0x20, RZ ;  /* 0x0000002002027810 */ /* 0x001fca0007f1e0ff */
[----:B------:R-:W-:Y:S01]  /*0200*/  IMAD.X R3, RZ, RZ, R3, P0 ;  /* 0x000000ffff037224 */ /* 0x000fe200000e0603 */
[----:B-1----:R-:W-:-:S05]  /*0210*/  IADD3 R4, P2, PT, R4, 0x20, RZ ;  /* 0x0000002004047810 */ /* 0x002fca0007f5e0ff */
[----:B------:R-:W-:-:S08]  /*0220*/  IMAD.X R5, RZ, RZ, R5, P2 ;  /* 0x000000ffff057224 */ /* 0x000fd000010e0605 */
.L_x_4:
[----:B------:R-:W-:-:S04]  /*0230*/  IMAD.WIDE R8, R13, 0x4, R2 ;  /* 0x000000040d087825 */ /* 0x000fc800078e0202 */
[----:B------:R-:W-:Y:S01]  /*0240*/  IMAD.WIDE R6, R13, 0x4, R4 ;  /* 0x000000040d067825 */ /* 0x000fe200078e0204 */
[----:B------:R-:W2:Y:S04]  /*0250*/  LDG.E R17, desc[UR6][R8.64+-0x20] ;  /* 0xffffe00608117981 */ /* 0x000ea8000c1e1900 */
[----:B------:R-:W2:Y:S04]  /*0260*/  LDG.E R18, desc[UR6][R6.64+-0x20] ;  /* 0xffffe00606127981 */ /* 0x000ea8000c1e1900 */
[----:B------:R-:W3:Y:S04]  /*0270*/  LDG.E R19, desc[UR6][R8.64+-0x1c] ;  /* 0xffffe40608137981 */ /* 0x000ee8000c1e1900 */
[----:B------:R-:W3:Y:S04]  /*0280*/  LDG.E R20, desc[UR6][R6.64+-0x1c] ;  /* 0xffffe40606147981 */ /* 0x000ee8000c1e1900 */
[----:B------:R-:W4:Y:S04]  /*0290*/  LDG.E R14, desc[UR6][R8.64+-0x18] ;  /* 0xffffe806080e7981 */ /* 0x000f28000c1e1900 */
[----:B------:R-:W4:Y:S04]  /*02a0*/  LDG.E R15, desc[UR6][R6.64+-0x18] ;  /* 0xffffe806060f7981 */ /* 0x000f28000c1e1900 */
[----:B------:R-:W5:Y:S04]  /*02b0*/  LDG.E R16, desc[UR6][R8.64+-0x14] ;  /* 0xffffec0608107981 */ /* 0x000f68000c1e1900 */
[----:B------:R-:W5:Y:S04]  /*02c0*/  LDG.E R27, desc[UR6][R6.64+-0x14] ;  /* 0xffffec06061b7981 */ /* 0x000f68000c1e1900 */
[----:B------:R-:W5:Y:S04]  /*02d0*/  LDG.E R22, desc[UR6][R6.64+-0xc] ;  /* 0xfffff40606167981 */ /* 0x000f68000c1e1900 */
[----:B------:R-:W5:Y:S04]  /*02e0*/  LDG.E R23, desc[UR6][R6.64+-0x8] ;  /* 0xfffff80606177981 */ /* 0x000f68000c1e1900 */
[----:B------:R-:W5:Y:S04]  /*02f0*/  LDG.E R24, desc[UR6][R8.64+-0x4] ;  /* 0xfffffc0608187981 */ /* 0x000f68000c1e1900 */
[----:B------:R-:W5:Y:S04]  /*0300*/  LDG.E R21, desc[UR6][R6.64+-0x4] ;  /* 0xfffffc0606157981 */ /* 0x000f68000c1e1900 */
[----:B------:R-:W5:Y:S01]  /*0310*/  LDG.E R28, desc[UR6][R6.64+0x10] ;  /* 0x00001006061c7981 */ /* 0x000f62000c1e1900 */
[----:B--2---:R-:W-:-:S03]  /*0320*/  IMAD R18, R17, R18, RZ ;  /* 0x0000001211127224 */ /* 0x004fc600078e02ff */
[----:B------:R-:W2:Y:S01]  /*0330*/  LDG.E R17, desc[UR6][R8.64+-0x10] ;  /* 0xfffff00608117981 */ /* 0x000ea2000c1e1900 */
[----:B---3--:R-:W-:-:S03]  /*0340*/  IMAD R19, R19, R20, RZ ;  /* 0x0000001413137224 */ /* 0x008fc600078e02ff */
[----:B------:R-:W3:Y:S02]  /*0350*/  LDG.E R20, desc[UR6][R8.64+-0x8] ;  /* 0xfffff80608147981 */ /* 0x000ee4000c1e1900 */
[----:B------:R-:W-:Y:S02]  /*0360*/  IADD3 R26, PT, PT, R19, R11, R18 ;  /* 0x0000000b131a7210 */ /* 0x000fe40007ffe012 */
[----:B------:R-:W2:Y:S04]  /*0370*/  LDG.E R18, desc[UR6][R6.64+-0x10] ;  /* 0xfffff00606127981 */ /* 0x000ea8000c1e1900 */
[----:B------:R-:W2:Y:S01]  /*0380*/  LDG.E R19, desc[UR6][R8.64+-0xc] ;  /* 0xfffff40608137981 */ /* 0x000ea2000c1e1900 */
[----:B----4-:R-:W-:-:S03]  /*0390*/  IMAD R14, R14, R15, RZ ;  /* 0x0000000f0e0e7224 */ /* 0x010fc600078e02ff */
[----:B------:R-:W4:Y:S01]  /*03a0*/  LDG.E R15, desc[UR6][R6.64] ;  /* 0x00000006060f7981 */ /* 0x000f22000c1e1900 */
[----:B-----5:R-:W-:-:S03]  /*03b0*/  IMAD R27, R16, R27, RZ ;  /* 0x0000001b101b7224 */ /* 0x020fc600078e02ff */
[----:B------:R-:W5:Y:S02]  /*03c0*/  LDG.E R16, desc[UR6][R8.64+0x4] ;  /* 0x0000040608107981 */ /* 0x000f64000c1e1900 */
[----:B------:R-:W-:Y:S02]  /*03d0*/  IADD3 R26, PT, PT, R27, R26, R14 ;  /* 0x0000001a1b1a7210 */ /* 0x000fe40007ffe00e */
[----:B------:R-:W4:Y:S04]  /*03e0*/  LDG.E R14, desc[UR6][R8.64] ;  /* 0x00000006080e7981 */ /* 0x000f28000c1e1900 */
[----:B------:R-:W5:Y:S01]  /*03f0*/  LDG.E R11, desc[UR6][R6.64+0x4] ;  /* 0x00000406060b7981 */ /* 0x000f62000c1e1900 */
[----:B------:R-:W-:-:S03]  /*0400*/  IMAD R21, R24, R21, RZ ;  /* 0x0000001518157224 */ /* 0x000fc600078e02ff */
[----:B------:R-:W5:Y:S01]  /*0410*/  LDG.E R24, desc[UR6][R8.64+0x8] ;  /* 0x0000080608187981 */ /* 0x000f62000c1e1900 */
[----:B---3--:R-:W-:-:S03]  /*0420*/  IMAD R20, R20, R23, RZ ;  /* 0x0000001714147224 */ /* 0x008fc600078e02ff */
[----:B------:R-:W3:Y:S01]  /*0430*/  LDG.E R23, desc[UR6][R8.64+0xc] ;  /* 0x00000c0608177981 */ /* 0x000ee2000c1e1900 */
[----:B--2---:R-:W-:-:S03]  /*0440*/  IMAD R17, R17, R18, RZ ;  /* 0x0000001211117224 */ /* 0x004fc600078e02ff */
[----:B------:R-:W3:Y:S01]  /*0450*/  LDG.E R18, desc[UR6][R6.64+0xc] ;  /* 0x00000c0606127981 */ /* 0x000ee2000c1e1900 */
[----:B------:R-:W-:-:S05]  /*0460*/  IMAD R19, R19, R22, RZ ;  /* 0x0000001613137224 */ /* 0x000fca00078e02ff */
[----:B------:R-:W-:Y:S02]  /*0470*/  IADD3 R17, PT, PT, R19, R26, R17 ;  /* 0x0000001a13117210 */ /* 0x000fe40007ffe011 */
[----:B------:R-:W2:Y:S02]  /*0480*/  LDG.E R19, desc[UR6][R8.64+0x18] ;  /* 0x0000180608137981 */ /* 0x000ea4000c1e1900 */
[----:B------:R-:W-:Y:S02]  /*0490*/  IADD3 R22, PT, PT, R21, R17, R20 ;  /* 0x0000001115167210 */ /* 0x000fe40007ffe014 */
[----:B------:R-:W2:Y:S01]  /*04a0*/  LDG.E R17, desc[UR6][R6.64+0x8] ;  /* 0x0000080606117981 */ /* 0x000ea2000c1e1900 */
[----:B----4-:R-:W-:-:S03]  /*04b0*/  IMAD R27, R14, R15, RZ ;  /* 0x0000000f0e1b7224 */ /* 0x010fc600078e02ff */
[----:B------:R-:W4:Y:S01]  /*04c0*/  LDG.E R21, desc[UR6][R8.64+0x10] ;  /* 0x0000100608157981 */ /* 0x000f22000c1e1900 */
[----:B-----5:R-:W-:-:S03]  /*04d0*/  IMAD R16, R16, R11, RZ ;  /* 0x0000000b10107224 */ /* 0x020fc600078e02ff */
[----:B------:R-:W5:Y:S04]  /*04e0*/  LDG.E R20, desc[UR6][R8.64+0x14] ;  /* 0x0000140608147981 */ /* 0x000f68000c1e1900 */
[----:B------:R-:W5:Y:S04]  /*04f0*/  LDG.E R15, desc[UR6][R6.64+0x14] ;  /* 0x00001406060f7981 */ /* 0x000f68000c1e1900 */
[----:B------:R-:W5:Y:S04]  /*0500*/  LDG.E R26, desc[UR6][R8.64+0x1c] ;  /* 0x00001c06081a7981 */ /* 0x000f68000c1e1900 */
[----:B------:R-:W5:Y:S04]  /*0510*/  LDG.E R14, desc[UR6][R6.64+0x18] ;  /* 0x00001806060e7981 */ /* 0x000f68000c1e1900 */
[----:B------:R-:W5:Y:S01]  /*0520*/  LDG.E R11, desc[UR6][R6.64+0x1c] ;  /* 0x00001c06060b7981 */ /* 0x000f62000c1e1900 */
[----:B------:R-:W-:Y:S01]  /*0530*/  VIADD R12, R12, 0x10 ;  /* 0x000000100c0c7836 */ /* 0x000fe20000000000 */
[----:B------:R-:W-:-:S04]  /*0540*/  IADD3 R16, PT, PT, R16, R22, R27 ;  /* 0x0000001610107210 */ /* 0x000fc80007ffe01b */
[----:B------:R-:W-:Y:S01]  /*0550*/  ISETP.NE.AND P0, PT, R12, RZ, PT ;  /* 0x000000ff0c00720c */ /* 0x000fe20003f05270 */
[----:B------:R-:W-:Y:S02]  /*0560*/  VIADD R13, R13, 0x10 ;  /* 0x000000100d0d7836 */ /* 0x000fe40000000000 */
[----:B---3--:R-:W-:Y:S02]  /*0570*/  IMAD R18, R23, R18, RZ ;  /* 0x0000001217127224 */ /* 0x008fe400078e02ff */
[----:B--2---:R-:W-:Y:S02]  /*0580*/  IMAD R17, R24, R17, RZ ;  /* 0x0000001118117224 */ /* 0x004fe400078e02ff */
[----:B----4-:R-:W-:-:S03]  /*0590*/  IMAD R21, R21, R28, RZ ;  /* 0x0000001c15157224 */ /* 0x010fc600078e02ff */
[----:B------:R-:W-:Y:S01]  /*05a0*/  IADD3 R17, PT, PT, R18, R16, R17 ;  /* 0x0000001012117210 */ /* 0x000fe20007ffe011 */
[----:B-----5:R-:W-:-:S05]  /*05b0*/  IMAD R20, R20, R15, RZ ;  /* 0x0000000f14147224 */ /* 0x020fca00078e02ff */
[----:B------:R-:W-:Y:S01]  /*05c0*/  IADD3 R20, PT, PT, R20, R17, R21 ;  /* 0x0000001114147210 */ /* 0x000fe20007ffe015 */
[----:B------:R-:W-:Y:S02]  /*05d0*/  IMAD R14, R19, R14, RZ ;  /* 0x0000000e130e7224 */ /* 0x000fe400078e02ff */
[----:B------:R-:W-:-:S05]  /*05e0*/  IMAD R11, R26, R11, RZ ;  /* 0x0000000b1a0b7224 */ /* 0x000fca00078e02ff */
[----:B------:R-:W-:Y:S01]  /*05f0*/  IADD3 R11, PT, PT, R11, R20, R14 ;  /* 0x000000140b0b7210 */ /* 0x000fe20007ffe00e */
[----:B------:R-:W-:Y:S06]  /*0600*/  @P0 BRA `(.L_x_4) ;  /* 0xfffffffc00080947 */ /* 0x000fec000383ffff */
.L_x_3:
[----:B------:R-:W-:Y:S05]  /*0610*/  BSYNC.RECONVERGENT B1 ;  /* 0x0000000000017941 */ /* 0x000fea0003800200 */
.L_x_2:
[----:B------:R-:W-:Y:S04]  /*0620*/  BSSY.RECONVERGENT B1, `(.L_x_1) ;  /* 0x0000051000017945 */ /* 0x000fe80003800200 */
[----:B------:R-:W-:Y:S05]  /*0630*/  @!P1 BRA `(.L_x_5) ;  /* 0x00000004003c9947 */ /* 0x000fea0003800000 */
[----:B------:R-:W-:Y:S01]  /*0640*/  ISETP.GE.U32.AND P0, PT, R25, 0x8, PT ;  /* 0x000000081900780c */ /* 0x000fe20003f06070 */
[----:B------:R-:W-:Y:S01]  /*0650*/  BSSY.RECONVERGENT B2, `(.L_x_6) ;  /* 0x0000025000027945 */ /* 0x000fe20003800200 */
[----:B------:R-:W-:-:S04]  /*0660*/  LOP3.LUT R20, R10, 0x7, RZ, 0xc0, !PT ;  /* 0x000000070a147812 */ /* 0x000fc800078ec0ff */
[----:B------:R-:W-:-:S07]  /*0670*/  ISETP.NE.AND P1, PT, R20, RZ, PT ;  /* 0x000000ff1400720c */ /* 0x000fce0003f25270 */
[----:B------:R-:W-:Y:S06]  /*0680*/  @!P0 BRA `(.L_x_7) ;  /* 0x0000000000848947 */ /* 0x000fec0003800000 */
[----:B------:R-:W0:Y:S08]  /*0690*/  LDC.64 R4, c[0x0][0x388] ;  /* 0x0000e200ff047b82 */ /* 0x000e300000000a00 */
[----:B------:R-:W1:Y:S01]  /*06a0*/  LDC.64 R2, c[0x0][0x390] ;  /* 0x0000e400ff027b82 */ /* 0x000e620000000a00 */
[----:B0-----:R-:W-:-:S05]  /*06b0*/  IMAD.WIDE R4, R13, 0x4, R4 ;  /* 0x000000040d047825 */ /* 0x001fca00078e0204 */
[----:B------:R-:W2:Y:S01]  /*06c0*/  LDG.E R16, desc[UR6][R4.64] ;  /* 0x0000000604107981 */ /* 0x000ea2000c1e1900 */
[----:B-1----:R-:W-:-:S03]  /*06d0*/  IMAD.WIDE R2, R13, 0x4, R2 ;  /* 0x000000040d027825 */ /* 0x002fc600078e0202 */
[----:B------:R-:W3:Y:S04]  /*06e0*/  LDG.E R18, desc[UR6][R4.64+0x4] ;  /* 0x0000040604127981 */ /* 0x000ee8000c1e1900 */
[----:B------:R-:W2:Y:S04]  /*06f0*/  LDG.E R19, desc[UR6][R2.64] ;  /* 0x0000000602137981 */ /* 0x000ea8000c1e1900 */
[----:B------:R-:W3:Y:S04]  /*0700*/  LDG.E R21, desc[UR6][R2.64+0x4] ;  /* 0x0000040602157981 */ /* 0x000ee8000c1e1900 */
[----:B------:R-:W4:Y:S04]  /*0710*/  LDG.E R22, desc[UR6][R4.64+0x8] ;  /* 0x0000080604167981 */ /* 0x000f28000c1e1900 */
[----:B------:R-:W5:Y:S04]  /*0720*/  LDG.E R24, desc[UR6][R4.64+0xc] ;  /* 0x00000c0604187981 */ /* 0x000f68000c1e1900 */
[----:B------:R-:W4:Y:S04]  /*0730*/  LDG.E R23, desc[UR6][R2.64+0x8] ;  /* 0x0000080602177981 */ /* 0x000f28000c1e1900 */
[----:B------:R-:W5:Y:S04]  /*0740*/  LDG.E R25, desc[UR6][R2.64+0xc] ;  /* 0x00000c0602197981 */ /* 0x000f68000c1e1900 */
[----:B------:R-:W5:Y:S04]  /*0750*/  LDG.E R14, desc[UR6][R4.64+0x10] ;  /* 0x00001006040e7981 */ /* 0x000f68000c1e1900 */
[----:B------:R-:W5:Y:S04]  /*0760*/  LDG.E R7, desc[UR6][R4.64+0x14] ;  /* 0x0000140604077981 */ /* 0x000f68000c1e1900 */
[----:B------:R-:W5:Y:S04]  /*0770*/  LDG.E R17, desc[UR6][R2.64+0x10] ;  /* 0x0000100602117981 */ /* 0x000f68000c1e1900 */
[----:B------:R-:W5:Y:S04]  /*0780*/  LDG.E R8, desc[UR6][R2.64+0x14] ;  /* 0x0000140602087981 */ /* 0x000f68000c1e1900 */
[----:B------:R-:W5:Y:S04]  /*0790*/  LDG.E R6, desc[UR6][R4.64+0x18] ;  /* 0x0000180604067981 */ /* 0x000f68000c1e1900 */
[----:B------:R-:W5:Y:S04]  /*07a0*/  LDG.E R9, desc[UR6][R4.64+0x1c] ;  /* 0x00001c0604097981 */ /* 0x000f68000c1e1900 */
[----:B------:R-:W5:Y:S04]  /*07b0*/  LDG.E R15, desc[UR6][R2.64+0x18] ;  /* 0x00001806020f7981 */ /* 0x000f68000c1e1900 */
[----:B------:R-:W5:Y:S01]  /*07c0*/  LDG.E R12, desc[UR6][R2.64+0x1c] ;  /* 0x00001c06020c7981 */ /* 0x000f62000c1e1900 */
[----:B------:R-:W-:-:S02]  /*07d0*/  VIADD R13, R13, 0x8 ;  /* 0x000000080d0d7836 */ /* 0x000fc40000000000 */
[----:B--2---:R-:W-:Y:S02]  /*07e0*/  IMAD R16, R16, R19, RZ ;  /* 0x0000001310107224 */ /* 0x004fe400078e02ff */
[----:B---3--:R-:W-:-:S05]  /*07f0*/  IMAD R18, R18, R21, RZ ;  /* 0x0000001512127224 */ /* 0x008fca00078e02ff */
[----:B------:R-:W-:Y:S01]  /*0800*/  IADD3 R16, PT, PT, R18, R11, R16 ;  /* 0x0000000b12107210 */ /* 0x000fe20007ffe010 */
[----:B----4-:R-:W-:Y:S02]  /*0810*/  IMAD R22, R22, R23, RZ ;  /* 0x0000001716167224 */ /* 0x010fe400078e02ff */
[----:B-----5:R-:W-:-:S05]  /*0820*/  IMAD R25, R24, R25, RZ ;  /* 0x0000001918197224 */ /* 0x020fca00078e02ff */
[----:B------:R-:W-:Y:S01]  /*0830*/  IADD3 R22, PT, PT, R25, R16, R22 ;  /* 0x0000001019167210 */ /* 0x000fe20007ffe016 */
[----:B------:R-:W-:Y:S02]  /*0840*/  IMAD R14, R14, R17, RZ ;  /* 0x000000110e0e7224 */ /* 0x000fe400078e02ff */
[----:B------:R-:W-:-:S05]  /*0850*/  IMAD R7, R7, R8, RZ ;  /* 0x0000000807077224 */ /* 0x000fca00078e02ff */
[----:B------:R-:W-:Y:S01]  /*0860*/  IADD3 R7, PT, PT, R7, R22, R14 ;  /* 0x0000001607077210 */ /* 0x000fe20007ffe00e */
[----:B------:R-:W-:Y:S02]  /*0870*/  IMAD R6, R6, R15, RZ ;  /* 0x0000000f06067224 */ /* 0x000fe400078e02ff */
[----:B------:R-:W-:-:S05]  /*0880*/  IMAD R9, R9, R12, RZ ;  /* 0x0000000c09097224 */ /* 0x000fca00078e02ff */
[----:B------:R-:W-:-:S07]  /*0890*/  IADD3 R11, PT, PT, R9, R7, R6 ;  /* 0x00000007090b7210 */ /* 0x000fce0007ffe006 */
.L_x_7:
[----:B------:R-:W-:Y:S05]  /*08a0*/  BSYNC.RECONVERGENT B2 ;  /* 0x0000000000027941 */ /* 0x000fea0003800200 */
.L_x_6:
        /* <DEDUP_REMOVED lines=17> */
[----:B------:R-:W5:Y:S01]  /*09c0*/  LDG.E R17, desc[UR6][R4.64+0xc] ;  /* 0x00000c0604117981 */ /* 0x000f62000c1e1900 */
[----:B------:R-:W-:-:S02]  /*09d0*/  VIADD R13, R13, 0x4 ;  /* 0x000000040d0d7836 */ /* 0x000fc40000000000 */
[----:B--2---:R-:W-:Y:S02]  /*09e0*/  IMAD R6, R6, R7, RZ ;  /* 0x0000000706067224 */ /* 0x004fe400078e02ff */
[----:B---3--:R-:W-:-:S05]  /*09f0*/  IMAD R8, R8, R9, RZ ;  /* 0x0000000908087224 */ /* 0x008fca00078e02ff */
[----:B------:R-:W-:Y:S01]  /*0a00*/  IADD3 R6, PT, PT, R8, R11, R6 ;  /* 0x0000000b08067210 */ /* 0x000fe20007ffe006 */
[----:B----4-:R-:W-:Y:S02]  /*0a10*/  IMAD R15, R12, R15, RZ ;  /* 0x0000000f0c0f7224 */ /* 0x010fe400078e02ff */
[----:B-----5:R-:W-:-:S05]  /*0a20*/  IMAD R14, R14, R17, RZ ;  /* 0x000000110e0e7224 */ /* 0x020fca00078e02ff */
[----:B------:R-:W-:-:S07]  /*0a30*/  IADD3 R11, PT, PT, R14, R6, R15 ;  /* 0x000000060e0b7210 */ /* 0x000fce0007ffe00f */
.L_x_9:
[----:B------:R-:W-:Y:S05]  /*0a40*/  BSYNC.RECONVERGENT B2 ;  /* 0x0000000000027941 */ /* 0x000fea0003800200 */
.L_x_8:
[----:B------:R-:W-:Y:S05]  /*0a50*/  @!P1 BRA `(.L_x_5) ;  /* 0x0000000000349947 */ /* 0x000fea0003800000 */
[----:B------:R-:W0:Y:S01]  /*0a60*/  LDC.64 R6, c[0x0][0x390] ;  /* 0x0000e400ff067b82 */ /* 0x000e220000000a00 */
[----:B------:R-:W-:-:S07]  /*0a70*/  IMAD.MOV R10, RZ, RZ, -R10 ;  /* 0x000000ffff0a7224 */ /* 0x000fce00078e0a0a */
[----:B------:R-:W1:Y:S02]  /*0a80*/  LDC.64 R8, c[0x0][0x388] ;  /* 0x0000e200ff087b82 */ /* 0x000e640000000a00 */
.L_x_10:
[----:B0-----:R-:W-:-:S04]  /*0a90*/  IMAD.WIDE R2, R13, 0x4, R6 ;  /* 0x000000040d027825 */ /* 0x001fc800078e0206 */
[C---:B-1----:R-:W-:Y:S02]  /*0aa0*/  IMAD.WIDE R4, R13.reuse, 0x4, R8 ;  /* 0x000000040d047825 */ /* 0x042fe400078e0208 */
[----:B------:R-:W2:Y:S04]  /*0ab0*/  LDG.E R3, desc[UR6][R2.64] ;  /* 0x0000000602037981 */ /* 0x000ea8000c1e1900 */
[----:B------:R-:W2:Y:S01]  /*0ac0*/  LDG.E R4, desc[UR6][R4.64] ;  /* 0x0000000604047981 */ /* 0x000ea2000c1e1900 */
[----:B------:R-:W-:Y:S02]  /*0ad0*/  VIADD R10, R10, 0x1 ;  /* 0x000000010a0a7836 */ /* 0x000fe40000000000 */
[----:B------:R-:W-:-:S03]  /*0ae0*/  VIADD R13, R13, 0x1 ;  /* 0x000000010d0d7836 */ /* 0x000fc60000000000 */
[----:B------:R-:W-:Y:S01]  /*0af0*/  ISETP.NE.AND P0, PT, R10, RZ, PT ;  /* 0x000000ff0a00720c */ /* 0x000fe20003f05270 */
[----:B--2---:R-:W-:-:S04]  /*0b00*/  IMAD R12, R4, R3, RZ ;  /* 0x00000003040c7224 */ /* 0x004fc800078e02ff */
[----:B------:R-:W-:-:S08]  /*0b10*/  IMAD.IADD R11, R12, 0x1, R11 ;  /* 0x000000010c0b7824 */ /* 0x000fd000078e020b */
[----:B------:R-:W-:Y:S05]  /*0b20*/  @P0 BRA `(.L_x_10) ;  /* 0xfffffffc00d80947 */ /* 0x000fea000383ffff */
.L_x_5:
[----:B------:R-:W-:Y:S05]  /*0b30*/  BSYNC.RECONVERGENT B1 ;  /* 0x0000000000017941 */ /* 0x000fea0003800200 */
.L_x_1:
[----:B------:R-:W-:Y:S05]  /*0b40*/  BSYNC.RECONVERGENT B0 ;  /* 0x0000000000007941 */ /* 0x000fea0003800200 */
.L_x_0:
[----:B------:R-:W0:Y:S01]  /*0b50*/  S2UR UR5, SR_CgaCtaId ;  /* 0x00000000000579c3 */ /* 0x000e220000008800 */
[----:B------:R-:W-:Y:S01]  /*0b60*/  UMOV UR4, 0x400 ;  /* 0x0000040000047882 */ /* 0x000fe20000000000 */
[----:B------:R-:W-:Y:S01]  /*0b70*/  ISETP.NE.AND P0, PT, R0, RZ, PT ;  /* 0x000000ff0000720c */ /* 0x000fe20003f05270 */
[----:B0-----:R-:W-:-:S06]  /*0b80*/  ULEA UR4, UR5, UR4, 0x18 ;  /* 0x0000000405047291 */ /* 0x001fcc000f8ec0ff */
[----:B------:R-:W-:-:S05]  /*0b90*/  LEA R2, R0, UR4, 0x2 ;  /* 0x0000000400027c11 */ /* 0x000fca000f8e10ff */
[----:B------:R0:W-:Y:S01]  /*0ba0*/  STS [R2], R11 ;  /* 0x0000000b02007388 */ /* 0x0001e20000000800 */
[----:B------:R-:W-:Y:S06]  /*0bb0*/  BAR.SYNC.DEFER_BLOCKING 0x0 ;  /* 0x0000000000007b1d */ /* 0x000fec0000010000 */
[----:B------:R-:W-:Y:S05]  /*0bc0*/  @P0 EXIT ;  /* 0x000000000000094d */ /* 0x000fea0003800000 */
[----:B------:R-:W-:Y:S01]  /*0bd0*/  CS2R R16, SRZ ;  /* 0x0000000000107805 */ /* 0x000fe2000001ff00 */
[----:B------:R-:W-:-:S07]  /*0be0*/  IMAD.MOV.U32 R0, RZ, RZ, 0x40 ;  /* 0x00000040ff007424 */ /* 0x000fce00078e00ff */
.L_x_11:
[----:B------:R-:W1:Y:S04]  /*0bf0*/  LDS.128 R12, [R0+UR4+-0x40] ;  /* 0xffffc004000c7984 */ /* 0x000e680008000c00 */
[----:B------:R-:W2:Y:S04]  /*0c00*/  LDS.128 R20, [R0+UR4+-0x30] ;  /* 0xffffd00400147984 */ /* 0x000ea80008000c00 */
[----:B------:R-:W3:Y:S04]  /*0c10*/  LDS.128 R4, [R0+UR4+-0x20] ;  /* 0xffffe00400047984 */ /* 0x000ee80008000c00 */
[----:B0-----:R-:W0:Y:S01]  /*0c20*/  LDS.128 R8, [R0+UR4+-0x10] ;  /* 0xfffff00400087984 */ /* 0x001e220008000c00 */
[----:B-1----:R-:W-:-:S02]  /*0c30*/  IADD3 R16, P0, P1, R13, R16, R12 ;  /* 0x000000100d107210 */ /* 0x002fc4000791e00c */
[----:B------:R-:W-:Y:S02]  /*0c40*/  SHF.R.S32.HI R12, RZ, 0x1f, R12 ;  /* 0x0000001fff0c7819 */ /* 0x000fe4000001140c */
[----:B------:R-:W-:Y:S02]  /*0c50*/  SHF.R.S32.HI R13, RZ, 0x1f, R13 ;  /* 0x0000001fff0d7819 */ /* 0x000fe4000001140d */
[--C-:B------:R-:W-:Y:S02]  /*0c60*/  IADD3 R16, P2, P3, R15, R16, R14.reuse ;  /* 0x000000100f107210 */ /* 0x100fe40007b5e00e */
[----:B------:R-:W-:Y:S02]  /*0c70*/  SHF.R.S32.HI R2, RZ, 0x1f, R14 ;  /* 0x0000001fff027819 */ /* 0x000fe4000001140e */
[----:B------:R-:W-:Y:S02]  /*0c80*/  SHF.R.S32.HI R3, RZ, 0x1f, R15 ;  /* 0x0000001fff037819 */ /* 0x000fe4000001140f */
[----:B------:R-:W-:-:S02]  /*0c90*/  IADD3.X R17, PT, PT, R13, R17, R12, P0, P1 ;  /* 0x000000110d117210 */ /* 0x000fc400007e240c */
[----:B------:R-:W1:Y:S02]  /*0ca0*/  LDS.128 R12, [R0+UR4] ;  /* 0x00000004000c7984 */ /* 0x000e640008000c00 */
[----:B------:R-:W-:Y:S02]  /*0cb0*/  IADD3.X R3, PT, PT, R3, R17, R2, P2, P3 ;  /* 0x0000001103037210 */ /* 0x000fe400017e6402 */
[--C-:B--2---:R-:W-:Y:S02]  /*0cc0*/  IADD3 R2, P0, P1, R21, R16, R20.reuse ;  /* 0x0000001015027210 */ /* 0x104fe4000791e014 */
[----:B------:R-:W-:Y:S01]  /*0cd0*/  SHF.R.S32.HI R20, RZ, 0x1f, R20 ;  /* 0x0000001fff147819 */ /* 0x000fe20000011414 */
[----:B------:R-:W2:Y:S01]  /*0ce0*/  LDS.128 R16, [R0+UR4+0x10] ;  /* 0x0000100400107984 */ /* 0x000ea20008000c00 */
[----:B------:R-:W-:Y:S02]  /*0cf0*/  SHF.R.S32.HI R21, RZ, 0x1f, R21 ;  /* 0x0000001fff157819 */ /* 0x000fe40000011415 */
[----:B------:R-:W-:-:S02]  /*0d00*/  IADD3 R2, P2, P3, R23, R2, R22 ;  /* 0x0000000217027210 */ /* 0x000fc40007b5e016 */
[----:B------:R-:W-:Y:S02]  /*0d10*/  SHF.R.S32.HI R22, RZ, 0x1f, R22 ;  /* 0x0000001fff167819 */ /* 0x000fe40000011416 */
[----:B------:R-:W-:Y:S02]  /*0d20*/  SHF.R.S32.HI R23, RZ, 0x1f, R23 ;  /* 0x0000001fff177819 */ /* 0x000fe40000011417 */
[----:B------:R-:W-:Y:S02]  /*0d30*/  IADD3.X R3, PT, PT, R21, R3, R20, P0, P1 ;  /* 0x0000000315037210 */ /* 0x000fe400007e2414 */
[----:B---3--:R-:W-:Y:S02]  /*0d40*/  IADD3 R2, P0, P1, R5, R2, R4 ;  /* 0x0000000205027210 */ /* 0x008fe4000791e004 */
[----:B------:R-:W-:Y:S02]  /*0d50*/  IADD3.X R3, PT, PT, R23, R3, R22, P2, P3 ;  /* 0x0000000317037210 */ /* 0x000fe400017e6416 */
[----:B------:R-:W3:Y:S01]  /*0d60*/  LDS.128 R20, [R0+UR4+0x20] ;  /* 0x0000200400147984 */ /* 0x000ee20008000c00 */
[----:B------:R-:W-:-:S02]  /*0d70*/  SHF.R.S32.HI R4, RZ, 0x1f, R4 ;  /* 0x0000001fff047819 */ /* 0x000fc40000011404 */
[----:B------:R-:W-:Y:S02]  /*0d80*/  SHF.R.S32.HI R5, RZ, 0x1f, R5 ;  /* 0x0000001fff057819 */ /* 0x000fe40000011405 */
[--C-:B------:R-:W-:Y:S02]  /*0d90*/  IADD3 R2, P2, P3, R7, R2, R6.reuse ;  /* 0x0000000207027210 */ /* 0x100fe40007b5e006 */
[----:B------:R-:W-:Y:S02]  /*0da0*/  SHF.R.S32.HI R6, RZ, 0x1f, R6 ;  /* 0x0000001fff067819 */ /* 0x000fe40000011406 */
[----:B------:R-:W-:Y:S02]  /*0db0*/  SHF.R.S32.HI R7, RZ, 0x1f, R7 ;  /* 0x0000001fff077819 */ /* 0x000fe40000011407 */
[----:B------:R-:W-:Y:S02]  /*0dc0*/  IADD3.X R3, PT, PT, R5, R3, R4, P0, P1 ;  /* 0x0000000305037210 */ /* 0x000fe400007e2404 */
[----:B0-----:R-:W-:-:S02]  /*0dd0*/  IADD3 R2, P0, P1, R9, R2, R8 ;  /* 0x0000000209027210 */ /* 0x001fc4000791e008 */
[----:B------:R-:W-:Y:S02]  /*0de0*/  IADD3.X R3, PT, PT, R7, R3, R6, P2, P3 ;  /* 0x0000000307037210 */ /* 0x000fe400017e6406 */
[----:B------:R0:W4:Y:S01]  /*0df0*/  LDS.128 R4, [R0+UR4+0x30] ;  /* 0x0000300400047984 */ /* 0x0001220008000c00 */
[----:B------:R-:W-:Y:S02]  /*0e00*/  SHF.R.S32.HI R8, RZ, 0x1f, R8 ;  /* 0x0000001fff087819 */ /* 0x000fe40000011408 */
[----:B------:R-:W-:Y:S02]  /*0e10*/  SHF.R.S32.HI R9, RZ, 0x1f, R9 ;  /* 0x0000001fff097819 */ /* 0x000fe40000011409 */
[--C-:B------:R-:W-:Y:S02]  /*0e20*/  IADD3 R2, P2, P3, R11, R2, R10.reuse ;  /* 0x000000020b027210 */ /* 0x100fe40007b5e00a */
[----:B------:R-:W-:Y:S01]  /*0e30*/  SHF.R.S32.HI R10, RZ, 0x1f, R10 ;  /* 0x0000001fff0a7819 */ /* 0x000fe2000001140a */
[----:B0-----:R-:W-:Y:S01]  /*0e40*/  VIADD R0, R0, 0x80 ;  /* 0x0000008000007836 */ /* 0x001fe20000000000 */
[----:B------:R-:W-:-:S02]  /*0e50*/  SHF.R.S32.HI R11, RZ, 0x1f, R11 ;  /* 0x0000001fff0b7819 */ /* 0x000fc4000001140b */
[----:B------:R-:W-:Y:S02]  /*0e60*/  IADD3.X R8, PT, PT, R9, R3, R8, P0, P1 ;  /* 0x0000000309087210 */ /* 0x000fe400007e2408 */
[----:B-1----:R-:W-:Y:S02]  /*0e70*/  IADD3 R2, P0, P1, R13, R2, R12 ;  /* 0x000000020d027210 */ /* 0x002fe4000791e00c */
[----:B------:R-:W-:Y:S02]  /*0e80*/  IADD3.X R10, PT, PT, R11, R8, R10, P2, P3 ;  /* 0x000000080b0a7210 */ /* 0x000fe400017e640a */
[----:B------:R-:W-:Y:S02]  /*0e90*/  SHF.R.S32.HI R12, RZ, 0x1f, R12 ;  /* 0x0000001fff0c7819 */ /* 0x000fe4000001140c */
[----:B------:R-:W-:Y:S02]  /*0ea0*/  SHF.R.S32.HI R13, RZ, 0x1f, R13 ;  /* 0x0000001fff0d7819 */ /* 0x000fe4000001140d */
[----:B------:R-:W-:-:S02]  /*0eb0*/  IADD3 R2, P2, P3, R15, R2, R14 ;  /* 0x000000020f027210 */ /* 0x000fc40007b5e00e */
[----:B------:R-:W-:Y:S02]  /*0ec0*/  SHF.R.S32.HI R14, RZ, 0x1f, R14 ;  /* 0x0000001fff0e7819 */ /* 0x000fe4000001140e */
[----:B------:R-:W-:Y:S02]  /*0ed0*/  SHF.R.S32.HI R15, RZ, 0x1f, R15 ;  /* 0x0000001fff0f7819 */ /* 0x000fe4000001140f */
[----:B------:R-:W-:Y:S02]  /*0ee0*/  IADD3.X R12, PT, PT, R13, R10, R12, P0, P1 ;  /* 0x0000000a0d0c7210 */ /* 0x000fe400007e240c */
[----:B--2---:R-:W-:Y:S02]  /*0ef0*/  IADD3 R2, P0, P1, R17, R2, R16 ;  /* 0x0000000211027210 */ /* 0x004fe4000791e010 */
[----:B------:R-:W-:Y:S02]  /*0f00*/  IADD3.X R14, PT, PT, R15, R12, R14, P2, P3 ;  /* 0x0000000c0f0e7210 */ /* 0x000fe400017e640e */
[----:B------:R-:W-:-:S02]  /*0f10*/  SHF.R.S32.HI R16, RZ, 0x1f, R16 ;  /* 0x0000001fff107819 */ /* 0x000fc40000011410 */
[----:B------:R-:W-:Y:S02]  /*0f20*/  SHF.R.S32.HI R17, RZ, 0x1f, R17 ;  /* 0x0000001fff117819 */ /* 0x000fe40000011411 */
[--C-:B------:R-:W-:Y:S02]  /*0f30*/  IADD3 R2, P2, P3, R19, R2, R18.reuse ;  /* 0x0000000213027210 */ /* 0x100fe40007b5e012 */
[----:B------:R-:W-:Y:S02]  /*0f40*/  SHF.R.S32.HI R18, RZ, 0x1f, R18 ;  /* 0x0000001fff127819 */ /* 0x000fe40000011412 */
[----:B------:R-:W-:Y:S02]  /*0f50*/  SHF.R.S32.HI R19, RZ, 0x1f, R19 ;  /* 0x0000001fff137819 */ /* 0x000fe40000011413 */
[----:B------:R-:W-:Y:S02]  /*0f60*/  IADD3.X R16, PT, PT, R17, R14, R16, P0, P1 ;  /* 0x0000000e11107210 */ /* 0x000fe400007e2410 */
[----:B---3--:R-:W-:-:S02]  /*0f70*/  IADD3 R2, P1, P0, R21, R2, R20 ;  /* 0x0000000215027210 */ /* 0x008fc4000783e014 */
[----:B------:R-:W-:Y:S02]  /*0f80*/  IADD3.X R18, PT, PT, R19, R16, R18, P2, P3 ;  /* 0x0000001013127210 */ /* 0x000fe400017e6412 */
[----:B------:R-:W-:Y:S02]  /*0f90*/  SHF.R.S32.HI R20, RZ, 0x1f, R20 ;  /* 0x0000001fff147819 */ /* 0x000fe40000011414 */
[----:B------:R-:W-:Y:S02]  /*0fa0*/  SHF.R.S32.HI R21, RZ, 0x1f, R21 ;  /* 0x0000001fff157819 */ /* 0x000fe40000011415 */
[--C-:B------:R-:W-:Y:S02]  /*0fb0*/  IADD3 R2, P2, P3, R23, R2, R22.reuse ;  /* 0x0000000217027210 */ /* 0x100fe40007b5e016 */
[----:B------:R-:W-:Y:S02]  /*0fc0*/  SHF.R.S32.HI R22, RZ, 0x1f, R22 ;  /* 0x0000001fff167819 */ /* 0x000fe40000011416 */
[----:B------:R-:W-:-:S02]  /*0fd0*/  SHF.R.S32.HI R23, RZ, 0x1f, R23 ;  /* 0x0000001fff177819 */ /* 0x000fc40000011417 */
[----:B------:R-:W-:Y:S02]  /*0fe0*/  IADD3.X R20, PT, PT, R21, R18, R20, P1, P0 ;  /* 0x0000001215147210 */ /* 0x000fe40000fe0414 */
[----:B----4-:R-:W-:Y:S02]  /*0ff0*/  IADD3 R2, P1, P0, R5, R2, R4 ;  /* 0x0000000205027210 */ /* 0x010fe4000783e004 */
[----:B------:R-:W-:Y:S02]  /*1000*/  IADD3.X R22, PT, PT, R23, R20, R22, P2, P3 ;  /* 0x0000001417167210 */ /* 0x000fe400017e6416 */
[----:B------:R-:W-:Y:S02]  /*1010*/  ISETP.NE.AND P2, PT, R0, 0x1040, PT ;  /* 0x000010400000780c */ /* 0x000fe40003f45270 */
[----:B------:R-:W-:Y:S02]  /*1020*/  SHF.R.S32.HI R4, RZ, 0x1f, R4 ;  /* 0x0000001fff047819 */ /* 0x000fe40000011404 */
[----:B------:R-:W-:-:S02]  /*1030*/  SHF.R.S32.HI R5, RZ, 0x1f, R5 ;  /* 0x0000001fff057819 */ /* 0x000fc40000011405 */
[--C-:B------:R-:W-:Y:S02]  /*1040*/  IADD3 R16, P3, P4, R7, R2, R6.reuse ;  /* 0x0000000207107210 */ /* 0x100fe40007c7e006 */
[----:B------:R-:W-:Y:S02]  /*1050*/  SHF.R.S32.HI R6, RZ, 0x1f, R6 ;  /* 0x0000001fff067819 */ /* 0x000fe40000011406 */
[----:B------:R-:W-:Y:S02]  /*1060*/  SHF.R.S32.HI R7, RZ, 0x1f, R7 ;  /* 0x0000001fff077819 */ /* 0x000fe40000011407 */
[----:B------:R-:W-:-:S04]  /*1070*/  IADD3.X R4, PT, PT, R5, R22, R4, P1, P0 ;  /* 0x0000001605047210 */ /* 0x000fc80000fe0404 */
[----:B------:R-:W-:Y:S01]  /*1080*/  IADD3.X R17, PT, PT, R7, R4, R6, P3, P4 ;  /* 0x0000000407117210 */ /* 0x000fe20001fe8406 */
[----:B------:R-:W-:Y:S06]  /*1090*/  @P2 BRA `(.L_x_11) ;  /* 0xfffffff800d42947 */ /* 0x000fec000383ffff */
[----:B------:R-:W0:Y:S01]  /*10a0*/  LDC.64 R2, c[0x0][0x398] ;  /* 0x0000e600ff027b82 */ /* 0x000e220000000a00 */
[----:B------:R-:W-:Y:S02]  /*10b0*/  IMAD.MOV.U32 R4, RZ, RZ, R16 ;  /* 0x000000ffff047224 */ /* 0x000fe400078e0010 */
[----:B------:R-:W-:-:S05]  /*10c0*/  IMAD.MOV.U32 R5, RZ, RZ, R17 ;  /* 0x000000ffff057224 */ /* 0x000fca00078e0011 */
[----:B0-----:R-:W-:Y:S01]  /*10d0*/  STG.E.64 desc[UR6][R2.64], R4 ;  /* 0x0000000402007986 */ /* 0x001fe2000c101b06 */
[----:B------:R-:W-:Y:S05]  /*10e0*/  EXIT ;  /* 0x000000000000794d */ /* 0x000fea0003800000 */
.L_x_12:
[----:B------:R-:W-:-:S00]  /*10f0*/  BRA `(.L_x_12) ;  /* 0xfffffffc00fc7947 */ /* 0x000fc0000383ffff */
[----:B------:R-:W-:-:S00]  /*1100*/  NOP ;  /* 0x0000000000007918 */ /* 0x000fc00000000000 */
[----:B------:R-:W-:-:S00]  /*1110*/  NOP ;  /* 0x0000000000007918 */ /* 0x000fc00000000000 */
[----:B------:R-:W-:-:S00]  /*1120*/  NOP ;  /* 0x0000000000007918 */ /* 0x000fc00000000000 */
[----:B------:R-:W-:-:S00]  /*1130*/  NOP ;  /* 0x0000000000007918 */ /* 0x000fc00000000000 */
[----:B------:R-:W-:-:S00]  /*1140*/  NOP ;  /* 0x0000000000007918 */ /* 0x000fc00000000000 */
[----:B------:R-:W-:-:S00]  /*1150*/  NOP ;  /* 0x0000000000007918 */ /* 0x000fc00000000000 */
[----:B------:R-:W-:-:S00]  /*1160*/  NOP ;  /* 0x0000000000007918 */ /* 0x000fc00000000000 */
[----:B------:R-:W-:-:S00]  /*1170*/  NOP ;  /* 0x0000000000007918 */ /* 0x000fc00000000000 */
.L_x_13:


//--------------------- .nv.shared._Z12calculateDotiPiS_Pm --------------------------
	.section	.nv.shared._Z12calculateDotiPiS_Pm,"aw",@nobits
	.sectionflags	@""
	.align	4
.nv.shared._Z12calculateDotiPiS_Pm:
	.zero		5120


//--------------------- .nv.shared.reserved.0     --------------------------
	.section	.nv.shared.reserved.0,"aw",@nobits
	.weak		__nv_reservedSMEM_offset_0_alias
	.size		__nv_reservedSMEM_offset_0_alias, 0, 64
	.other		__nv_reservedSMEM_offset_0_alias,@"STO_CUDA_RESERVED_SHARED STV_DEFAULT"
__nv_reservedSMEM_offset_0_alias:
	.zero		0
	.zero		64


//--------------------- .nv.constant0._Z12calculateDotiPiS_Pm --------------------------
	.section	.nv.constant0._Z12calculateDotiPiS_Pm,"a",@progbits
	.sectionflags	@""
	.align	4
.nv.constant0._Z12calculateDotiPiS_Pm:
	.zero		928


//--------------------- SYMBOLS --------------------------

	.type		.nv.reservedSmem.offset0,@object
	.size		.nv.reservedSmem.offset0,0x4
	.type		.nv.reservedSmem.cap,@object
	.size		.nv.reservedSmem.cap,0x4
